//
// Generated by NVIDIA NVVM Compiler
//
// Compiler Build ID: CL-36424714
// Cuda compilation tools, release 13.0, V13.0.88
// Based on NVVM 20.0.0
//

.version 9.0
.target sm_100
.address_size 64

	// .globl	_Z9matVecMulPfS_S_i

.visible .entry _Z9matVecMulPfS_S_i(
	.param .u64 .ptr .align 1 _Z9matVecMulPfS_S_i_param_0,
	.param .u64 .ptr .align 1 _Z9matVecMulPfS_S_i_param_1,
	.param .u64 .ptr .align 1 _Z9matVecMulPfS_S_i_param_2,
	.param .u32 _Z9matVecMulPfS_S_i_param_3
)
{
	.reg .pred 	%p<11>;
	.reg .b32 	%r<37>;
	.reg .b32 	%f<112>;
	.reg .b64 	%rd<31>;

	ld.param.u64 	%rd11, [_Z9matVecMulPfS_S_i_param_0];
	ld.param.u64 	%rd12, [_Z9matVecMulPfS_S_i_param_1];
	ld.param.u64 	%rd10, [_Z9matVecMulPfS_S_i_param_2];
	ld.param.u32 	%r23, [_Z9matVecMulPfS_S_i_param_3];
	cvta.to.global.u64 	%rd1, %rd12;
	cvta.to.global.u64 	%rd2, %rd11;
	mov.u32 	%r24, %ctaid.x;
	mov.u32 	%r25, %ntid.x;
	mov.u32 	%r26, %tid.x;
	mad.lo.s32 	%r1, %r24, %r25, %r26;
	setp.ge.s32 	%p1, %r1, %r23;
	@%p1 bra 	$L__BB0_15;
	setp.lt.s32 	%p2, %r23, 1;
	mov.f32 	%f111, 0f00000000;
	@%p2 bra 	$L__BB0_14;
	mul.lo.s32 	%r2, %r23, %r1;
	and.b32  	%r3, %r23, 15;
	setp.lt.u32 	%p3, %r23, 16;
	mov.f32 	%f111, 0f00000000;
	mov.b32 	%r33, 0;
	@%p3 bra 	$L__BB0_5;
	and.b32  	%r33, %r23, 2147483632;
	neg.s32 	%r31, %r33;
	add.s64 	%rd3, %rd2, 32;
	add.s64 	%rd29, %rd1, 32;
	mov.f32 	%f111, 0f00000000;
	mov.u32 	%r30, %r2;
$L__BB0_4:
	.pragma "nounroll";
	mul.wide.s32 	%rd13, %r30, 4;
	add.s64 	%rd14, %rd3, %rd13;
	ld.global.f32 	%f18, [%rd14+-32];
	ld.global.f32 	%f19, [%rd29+-32];
	fma.rn.f32 	%f20, %f18, %f19, %f111;
	ld.global.f32 	%f21, [%rd14+-28];
	ld.global.f32 	%f22, [%rd29+-28];
	fma.rn.f32 	%f23, %f21, %f22, %f20;
	ld.global.f32 	%f24, [%rd14+-24];
	ld.global.f32 	%f25, [%rd29+-24];
	fma.rn.f32 	%f26, %f24, %f25, %f23;
	ld.global.f32 	%f27, [%rd14+-20];
	ld.global.f32 	%f28, [%rd29+-20];
	fma.rn.f32 	%f29, %f27, %f28, %f26;
	ld.global.f32 	%f30, [%rd14+-16];
	ld.global.f32 	%f31, [%rd29+-16];
	fma.rn.f32 	%f32, %f30, %f31, %f29;
	ld.global.f32 	%f33, [%rd14+-12];
	ld.global.f32 	%f34, [%rd29+-12];
	fma.rn.f32 	%f35, %f33, %f34, %f32;
	ld.global.f32 	%f36, [%rd14+-8];
	ld.global.f32 	%f37, [%rd29+-8];
	fma.rn.f32 	%f38, %f36, %f37, %f35;
	ld.global.f32 	%f39, [%rd14+-4];
	ld.global.f32 	%f40, [%rd29+-4];
	fma.rn.f32 	%f41, %f39, %f40, %f38;
	ld.global.f32 	%f42, [%rd14];
	ld.global.f32 	%f43, [%rd29];
	fma.rn.f32 	%f44, %f42, %f43, %f41;
	ld.global.f32 	%f45, [%rd14+4];
	ld.global.f32 	%f46, [%rd29+4];
	fma.rn.f32 	%f47, %f45, %f46, %f44;
	ld.global.f32 	%f48, [%rd14+8];
	ld.global.f32 	%f49, [%rd29+8];
	fma.rn.f32 	%f50, %f48, %f49, %f47;
	ld.global.f32 	%f51, [%rd14+12];
	ld.global.f32 	%f52, [%rd29+12];
	fma.rn.f32 	%f53, %f51, %f52, %f50;
	ld.global.f32 	%f54, [%rd14+16];
	ld.global.f32 	%f55, [%rd29+16];
	fma.rn.f32 	%f56, %f54, %f55, %f53;
	ld.global.f32 	%f57, [%rd14+20];
	ld.global.f32 	%f58, [%rd29+20];
	fma.rn.f32 	%f59, %f57, %f58, %f56;
	ld.global.f32 	%f60, [%rd14+24];
	ld.global.f32 	%f61, [%rd29+24];
	fma.rn.f32 	%f62, %f60, %f61, %f59;
	ld.global.f32 	%f63, [%rd14+28];
	ld.global.f32 	%f64, [%rd29+28];
	fma.rn.f32 	%f111, %f63, %f64, %f62;
	add.s32 	%r31, %r31, 16;
	add.s32 	%r30, %r30, 16;
	add.s64 	%rd29, %rd29, 64;
	setp.ne.s32 	%p4, %r31, 0;
	@%p4 bra 	$L__BB0_4;
$L__BB0_5:
	setp.eq.s32 	%p5, %r3, 0;
	@%p5 bra 	$L__BB0_14;
	and.b32  	%r11, %r23, 7;
	setp.lt.u32 	%p6, %r3, 8;
	@%p6 bra 	$L__BB0_8;
	add.s32 	%r28, %r33, %r2;
	mul.wide.s32 	%rd15, %r28, 4;
	add.s64 	%rd16, %rd2, %rd15;
	ld.global.f32 	%f66, [%rd16];
	mul.wide.u32 	%rd17, %r33, 4;
	add.s64 	%rd18, %rd1, %rd17;
	ld.global.f32 	%f67, [%rd18];
	fma.rn.f32 	%f68, %f66, %f67, %f111;
	ld.global.f32 	%f69, [%rd16+4];
	ld.global.f32 	%f70, [%rd18+4];
	fma.rn.f32 	%f71, %f69, %f70, %f68;
	ld.global.f32 	%f72, [%rd16+8];
	ld.global.f32 	%f73, [%rd18+8];
	fma.rn.f32 	%f74, %f72, %f73, %f71;
	ld.global.f32 	%f75, [%rd16+12];
	ld.global.f32 	%f76, [%rd18+12];
	fma.rn.f32 	%f77, %f75, %f76, %f74;
	ld.global.f32 	%f78, [%rd16+16];
	ld.global.f32 	%f79, [%rd18+16];
	fma.rn.f32 	%f80, %f78, %f79, %f77;
	ld.global.f32 	%f81, [%rd16+20];
	ld.global.f32 	%f82, [%rd18+20];
	fma.rn.f32 	%f83, %f81, %f82, %f80;
	ld.global.f32 	%f84, [%rd16+24];
	ld.global.f32 	%f85, [%rd18+24];
	fma.rn.f32 	%f86, %f84, %f85, %f83;
	ld.global.f32 	%f87, [%rd16+28];
	ld.global.f32 	%f88, [%rd18+28];
	fma.rn.f32 	%f111, %f87, %f88, %f86;
	add.s32 	%r33, %r33, 8;
$L__BB0_8:
	setp.eq.s32 	%p7, %r11, 0;
	@%p7 bra 	$L__BB0_14;
	and.b32  	%r14, %r23, 3;
	setp.lt.u32 	%p8, %r11, 4;
	@%p8 bra 	$L__BB0_11;
	add.s32 	%r29, %r33, %r2;
	mul.wide.s32 	%rd19, %r29, 4;
	add.s64 	%rd20, %rd2, %rd19;
	ld.global.f32 	%f90, [%rd20];
	mul.wide.u32 	%rd21, %r33, 4;
	add.s64 	%rd22, %rd1, %rd21;
	ld.global.f32 	%f91, [%rd22];
	fma.rn.f32 	%f92, %f90, %f91, %f111;
	ld.global.f32 	%f93, [%rd20+4];
	ld.global.f32 	%f94, [%rd22+4];
	fma.rn.f32 	%f95, %f93, %f94, %f92;
	ld.global.f32 	%f96, [%rd20+8];
	ld.global.f32 	%f97, [%rd22+8];
	fma.rn.f32 	%f98, %f96, %f97, %f95;
	ld.global.f32 	%f99, [%rd20+12];
	ld.global.f32 	%f100, [%rd22+12];
	fma.rn.f32 	%f111, %f99, %f100, %f98;
	add.s32 	%r33, %r33, 4;
$L__BB0_11:
	setp.eq.s32 	%p9, %r14, 0;
	@%p9 bra 	$L__BB0_14;
	mul.wide.u32 	%rd23, %r33, 4;
	add.s64 	%rd30, %rd1, %rd23;
	add.s32 	%r36, %r33, %r2;
	neg.s32 	%r35, %r14;
$L__BB0_13:
	.pragma "nounroll";
	mul.wide.s32 	%rd24, %r36, 4;
	add.s64 	%rd25, %rd2, %rd24;
	ld.global.f32 	%f101, [%rd25];
	ld.global.f32 	%f102, [%rd30];
	fma.rn.f32 	%f111, %f101, %f102, %f111;
	add.s64 	%rd30, %rd30, 4;
	add.s32 	%r36, %r36, 1;
	add.s32 	%r35, %r35, 1;
	setp.ne.s32 	%p10, %r35, 0;
	@%p10 bra 	$L__BB0_13;
$L__BB0_14:
	cvta.to.global.u64 	%rd26, %rd10;
	mul.wide.s32 	%rd27, %r1, 4;
	add.s64 	%rd28, %rd26, %rd27;
	st.global.f32 	[%rd28], %f111;
$L__BB0_15:
	ret;

}


// ===== COMPILED SASS (sm_100) =====

	.target	sm_100

	.elftype	@"ET_EXEC"


//--------------------- .note.nv.tkinfo           --------------------------
	.section	.note.nv.tkinfo,"",@"SHT_NOTE"
	.sectionflags	@"SHF_NOTE_NV_TKINFO"
	.tkinfo
        /*0018*/ 	.word	0x00000002
        /*0030*/ 	.string	""
        /*0030*/ 	.string	"ptxas"
        /*0030*/ 	.string	"Cuda compilation tools, release 13.0, V13.0.88"
        /*0030*/ 	.string	"Build cuda_13.0.r13.0/compiler.36424714_0"
        /*0030*/ 	.string	"-arch sm_100 -m 64 "



//--------------------- .note.nv.cuinfo           --------------------------
	.section	.note.nv.cuinfo,"",@"SHT_NOTE"
	.sectionflags	@"SHF_NOTE_NV_CUINFO"
        /*0018*/ 	.short	0x0002
        /*001a*/ 	.short	0x0064
        /*001c*/ 	.short	0x0082
	.zero		2


//--------------------- .nv.info                  --------------------------
	.section	.nv.info,"",@"SHT_CUDA_INFO"
	.align	4


	//----- nvinfo : EIATTR_REGCOUNT
	.align		4
        /*0000*/ 	.byte	0x04, 0x2f
        /*0002*/ 	.short	(.L_1 - .L_0)
	.align		4
.L_0:
        /*0004*/ 	.word	index@(_Z9matVecMulPfS_S_i)
        /*0008*/ 	.word	0x0000001e


	//----- nvinfo : EIATTR_FRAME_SIZE
	.align		4
.L_1:
        /*000c*/ 	.byte	0x04, 0x11
        /*000e*/ 	.short	(.L_3 - .L_2)
	.align		4
.L_2:
        /*0010*/ 	.word	index@(_Z9matVecMulPfS_S_i)
        /*0014*/ 	.word	0x00000000


	//----- nvinfo : EIATTR_MIN_STACK_SIZE
	.align		4
.L_3:
        /*0018*/ 	.byte	0x04, 0x12
        /*001a*/ 	.short	(.L_5 - .L_4)
	.align		4
.L_4:
        /*001c*/ 	.word	index@(_Z9matVecMulPfS_S_i)
        /*0020*/ 	.word	0x00000000
.L_5:


//--------------------- .nv.compat                --------------------------
	.section	.nv.compat,"",@"SHT_CUDA_COMPAT_INFO"
	.align	4
        /*0000*/ 	.byte	0x02, 0x09, 0x00, 0x00, 0x02, 0x02, 0x01, 0x00, 0x02, 0x05, 0x05, 0x00, 0x03, 0x07, 0x01, 0x01
        /*0010*/ 	.byte	0x02, 0x03, 0x00, 0x00, 0x02, 0x06, 0x01, 0x00, 0x04, 0x0b, 0x08, 0x00, 0x09, 0x00, 0x00, 0x00
        /*0020*/ 	.byte	0x00, 0x00, 0x00, 0x00


//--------------------- .nv.info._Z9matVecMulPfS_S_i --------------------------
	.section	.nv.info._Z9matVecMulPfS_S_i,"",@"SHT_CUDA_INFO"
	.sectionflags	@""
	.align	4


	//----- nvinfo : EIATTR_CUDA_API_VERSION
	.align		4
        /*0000*/ 	.byte	0x04, 0x37
        /*0002*/ 	.short	(.L_7 - .L_6)
.L_6:
        /*0004*/ 	.word	0x00000082


	//----- nvinfo : EIATTR_KPARAM_INFO
	.align		4
.L_7:
        /*0008*/ 	.byte	0x04, 0x17
        /*000a*/ 	.short	(.L_9 - .L_8)
.L_8:
        /*000c*/ 	.word	0x00000000
        /*0010*/ 	.short	0x0003
        /*0012*/ 	.short	0x0018
        /*0014*/ 	.byte	0x00, 0xf0, 0x11, 0x00


	//----- nvinfo : EIATTR_KPARAM_INFO
	.align		4
.L_9:
        /*0018*/ 	.byte	0x04, 0x17
        /*001a*/ 	.short	(.L_11 - .L_10)
.L_10:
        /*001c*/ 	.word	0x00000000
        /*0020*/ 	.short	0x0002
        /*0022*/ 	.short	0x0010
        /*0024*/ 	.byte	0x00, 0xf5, 0x21, 0x00


	//----- nvinfo : EIATTR_KPARAM_INFO
	.align		4
.L_11:
        /*0028*/ 	.byte	0x04, 0x17
        /*002a*/ 	.short	(.L_13 - .L_12)
.L_12:
        /*002c*/ 	.word	0x00000000
        /*0030*/ 	.short	0x0001
        /*0032*/ 	.short	0x0008
        /*0034*/ 	.byte	0x00, 0xf5, 0x21, 0x00


	//----- nvinfo : EIATTR_KPARAM_INFO
	.align		4
.L_13:
        /*0038*/ 	.byte	0x04, 0x17
        /*003a*/ 	.short	(.L_15 - .L_14)
.L_14:
        /*003c*/ 	.word	0x00000000
        /*0040*/ 	.short	0x0000
        /*0042*/ 	.short	0x0000
        /*0044*/ 	.byte	0x00, 0xf5, 0x21, 0x00


	//----- nvinfo : EIATTR_SPARSE_MMA_MASK
	.align		4
.L_15:
        /*0048*/ 	.byte	0x03, 0x50
        /*004a*/ 	.short	0x0000


	//----- nvinfo : EIATTR_MAXREG_COUNT
	.align		4
        /*004c*/ 	.byte	0x03, 0x1b
        /*004e*/ 	.short	0x00ff


	//----- nvinfo : EIATTR_MERCURY_ISA_VERSION
	.align		4
        /*0050*/ 	.byte	0x03, 0x5f
        /*0052*/ 	.short	0x0101


	//----- nvinfo : EIATTR_VRC_CTA_INIT_COUNT
	.align		4
        /*0054*/ 	.byte	0x02, 0x4a
	.zero		1
	.zero		1


	//----- nvinfo : EIATTR_EXIT_INSTR_OFFSETS
	.align		4
        /*0058*/ 	.byte	0x04, 0x1c
        /*005a*/ 	.short	(.L_17 - .L_16)


	//   ....[0]....
.L_16:
        /*005c*/ 	.word	0x00000070


	//   ....[1]....
        /*0060*/ 	.word	0x00000a80


	//----- nvinfo : EIATTR_CBANK_PARAM_SIZE
	.align		4
.L_17:
        /*0064*/ 	.byte	0x03, 0x19
        /*0066*/ 	.short	0x001c


	//----- nvinfo : EIATTR_PARAM_CBANK
	.align		4
        /*0068*/ 	.byte	0x04, 0x0a
        /*006a*/ 	.short	(.L_19 - .L_18)
	.align		4
.L_18:
        /*006c*/ 	.word	index@(.nv.constant0._Z9matVecMulPfS_S_i)
        /*0070*/ 	.short	0x0380
        /*0072*/ 	.short	0x001c


	//----- nvinfo : EIATTR_SW_WAR
	.align		4
.L_19:
        /*0074*/ 	.byte	0x04, 0x36
        /*0076*/ 	.short	(.L_21 - .L_20)
.L_20:
        /*0078*/ 	.word	0x00000008
.L_21:


//--------------------- .nv.callgraph             --------------------------
	.section	.nv.callgraph,"",@"SHT_CUDA_CALLGRAPH"
	.align	4
	.sectionentsize	8
	.align		4
        /*0000*/ 	.word	0x00000000
	.align		4
        /*0004*/ 	.word	0xffffffff
	.align		4
        /*0008*/ 	.word	0x00000000
	.align		4
        /*000c*/ 	.word	0xfffffffe
	.align		4
        /*0010*/ 	.word	0x00000000
	.align		4
        /*0014*/ 	.word	0xfffffffd
	.align		4
        /*0018*/ 	.word	0x00000000
	.align		4
        /*001c*/ 	.word	0xfffffffc


//--------------------- .text._Z9matVecMulPfS_S_i --------------------------
	.section	.text._Z9matVecMulPfS_S_i,"ax",@progbits
	.align	128
        .global         _Z9matVecMulPfS_S_i
        .type           _Z9matVecMulPfS_S_i,@function
        .size           _Z9matVecMulPfS_S_i,(.L_x_7 - _Z9matVecMulPfS_S_i)
        .other          _Z9matVecMulPfS_S_i,@"STO_CUDA_ENTRY STV_DEFAULT"
_Z9matVecMulPfS_S_i:
.text._Z9matVecMulPfS_S_i:
[----:B------:R-:W-:Y:S01]  /*0000*/  LDC R1, c[0x0][0x37c] ;  /* 0x0000df00ff017b82 */ /* 0x000fe20000000800 */
[----:B------:R-:W0:Y:S07]  /*0010*/  S2R R3, SR_TID.X ;  /* 0x0000000000037919 */ /* 0x000e2e0000002100 */
[----:B------:R-:W0:Y:S01]  /*0020*/  S2UR UR4, SR_CTAID.X ;  /* 0x00000000000479c3 */ /* 0x000e220000002500 */
[----:B------:R-:W1:Y:S07]  /*0030*/  LDCU UR16, c[0x0][0x398] ;  /* 0x00007300ff1077ac */ /* 0x000e6e0008000800 */
[----:B------:R-:W0:Y:S02]  /*0040*/  LDC R0, c[0x0][0x360] ;  /* 0x0000d800ff007b82 */ /* 0x000e240000000800 */
[----:B0-----:R-:W-:-:S05]  /*0050*/  IMAD R0, R0, UR4, R3 ;  /* 0x0000000400007c24 */ /* 0x001fca000f8e0203 */
[----:B-1----:R-:W-:-:S13]  /*0060*/  ISETP.GE.AND P0, PT, R0, UR16, PT ;  /* 0x0000001000007c0c */ /* 0x002fda000bf06270 */
[----:B------:R-:W-:Y:S05]  /*0070*/  @P0 EXIT ;  /* 0x000000000000094d */ /* 0x000fea0003800000 */
[----:B------:R-:W-:Y:S01]  /*0080*/  UISETP.GE.AND UP0, UPT, UR16, 0x1, UPT ;  /* 0x000000011000788c */ /* 0x000fe2000bf06270 */
[----:B------:R-:W-:Y:S01]  /*0090*/  HFMA2 R15, -RZ, RZ, 0, 0 ;  /* 0x00000000ff0f7431 */ /* 0x000fe200000001ff */
[----:B------:R-:W0:Y:S07]  /*00a0*/  LDCU.64 UR14, c[0x0][0x358] ;  /* 0x00006b00ff0e77ac */ /* 0x000e2e0008000a00 */
[----:B------:R-:W-:Y:S05]  /*00b0*/  BRA.U !UP0, `(.L_x_0) ;  /* 0x0000000908647547 */ /* 0x000fea000b800000 */
[----:B------:R-:W-:Y:S02]  /*00c0*/  UISETP.GE.U32.AND UP1, UPT, UR16, 0x10, UPT ;  /* 0x000000101000788c */ /* 0x000fe4000bf26070 */
[----:B------:R-:W-:Y:S01]  /*00d0*/  IMAD R7, R0, UR16, RZ ;  /* 0x0000001000077c24 */ /* 0x000fe2000f8e02ff */
[----:B------:R-:W-:Y:S01]  /*00e0*/  ULOP3.LUT UR12, UR16, 0xf, URZ, 0xc0, !UPT ;  /* 0x0000000f100c7892 */ /* 0x000fe2000f8ec0ff */
[----:B------:R-:W-:Y:S02]  /*00f0*/  MOV R15, RZ ;  /* 0x000000ff000f7202 */ /* 0x000fe40000000f00 */
[----:B------:R-:W-:Y:S01]  /*0100*/  MOV R8, RZ ;  /* 0x000000ff00087202 */ /* 0x000fe20000000f00 */
[----:B------:R-:W-:Y:S02]  /*0110*/  UISETP.NE.AND UP0, UPT, UR12, URZ, UPT ;  /* 0x000000ff0c00728c */ /* 0x000fe4000bf05270 */
[----:B------:R-:W-:Y:S09]  /*0120*/  BRA.U !UP1, `(.L_x_1) ;  /* 0x0000000509147547 */ /* 0x000ff2000b800000 */
[----:B------:R-:W1:Y:S01]  /*0130*/  LDCU.128 UR8, c[0x0][0x380] ;  /* 0x00007000ff0877ac */ /* 0x000e620008000c00 */
[----:B------:R-:W-:Y:S02]  /*0140*/  MOV R15, RZ ;  /* 0x000000ff000f7202 */ /* 0x000fe40000000f00 */
[----:B------:R-:W-:Y:S01]  /*0150*/  MOV R6, R7 ;  /* 0x0000000700067202 */ /* 0x000fe20000000f00 */
[----:B------:R-:W-:-:S06]  /*0160*/  ULOP3.LUT UR13, UR16, 0x7ffffff0, URZ, 0xc0, !UPT ;  /* 0x7ffffff0100d7892 */ /* 0x000fcc000f8ec0ff */
[----:B------:R-:W-:Y:S01]  /*0170*/  MOV R8, UR13 ;  /* 0x0000000d00087c02 */ /* 0x000fe20008000f00 */
[----:B-1----:R-:W-:Y:S02]  /*0180*/  UIADD3 UR4, UP2, UPT, UR10, 0x20, URZ ;  /* 0x000000200a047890 */ /* 0x002fe4000ff5e0ff */
[----:B------:R-:W-:Y:S02]  /*0190*/  UIADD3 UR6, UP1, UPT, UR8, 0x20, URZ ;  /* 0x0000002008067890 */ /* 0x000fe4000ff3e0ff */
[----:B------:R-:W-:Y:S02]  /*01a0*/  UIADD3.X UR5, UPT, UPT, URZ, UR11, URZ, UP2, !UPT ;  /* 0x0000000bff057290 */ /* 0x000fe400097fe4ff */
[----:B------:R-:W-:Y:S01]  /*01b0*/  MOV R2, UR4 ;  /* 0x0000000400027c02 */ /* 0x000fe20008000f00 */
[----:B------:R-:W-:Y:S02]  /*01c0*/  UIADD3 UR8, UPT, UPT, -UR13, URZ, URZ ;  /* 0x000000ff0d087290 */ /* 0x000fe4000fffe1ff */
[----:B------:R-:W-:Y:S01]  /*01d0*/  UIADD3.X UR7, UPT, UPT, URZ, UR9, URZ, UP1, !UPT ;  /* 0x00000009ff077290 */ /* 0x000fe20008ffe4ff */
[----:B------:R-:W-:-:S11]  /*01e0*/  MOV R3, UR5 ;  /* 0x0000000500037c02 */ /* 0x000fd60008000f00 */
.L_x_2:
[----:B------:R-:W-:Y:S01]  /*01f0*/  MOV R4, UR6 ;  /* 0x0000000600047c02 */ /* 0x000fe20008000f00 */
[----:B0-----:R-:W2:Y:S01]  /*0200*/  LDG.E R17, desc[UR14][R2.64+-0x20] ;  /* 0xffffe00e02117981 */ /* 0x001ea2000c1e1900 */
[----:B------:R-:W-:-:S03]  /*0210*/  MOV R5, UR7 ;  /* 0x0000000700057c02 */ /* 0x000fc60008000f00 */
[----:B------:R-:W3:Y:S01]  /*0220*/  LDG.E R25, desc[UR14][R2.64+-0x1c] ;  /* 0xffffe40e02197981 */ /* 0x000ee2000c1e1900 */
[----:B------:R-:W-:-:S03]  /*0230*/  IMAD.WIDE R4, R6, 0x4, R4 ;  /* 0x0000000406047825 */ /* 0x000fc600078e0204 */
[----:B------:R-:W4:Y:S04]  /*0240*/  LDG.E R19, desc[UR14][R2.64+-0x18] ;  /* 0xffffe80e02137981 */ /* 0x000f28000c1e1900 */
[----:B------:R-:W2:Y:S04]  /*0250*/  LDG.E R16, desc[UR14][R4.64+-0x20] ;  /* 0xffffe00e04107981 */ /* 0x000ea8000c1e1900 */
[----:B------:R-:W3:Y:S04]  /*0260*/  LDG.E R18, desc[UR14][R4.64+-0x1c] ;  /* 0xffffe40e04127981 */ /* 0x000ee8000c1e1900 */
[----:B------:R-:W4:Y:S04]  /*0270*/  LDG.E R20, desc[UR14][R4.64+-0x18] ;  /* 0xffffe80e04147981 */ /* 0x000f28000c1e1900 */
[----:B------:R-:W5:Y:S04]  /*0280*/  LDG.E R22, desc[UR14][R2.64+-0x14] ;  /* 0xffffec0e02167981 */ /* 0x000f68000c1e1900 */
        /* <DEDUP_REMOVED lines=8> */
[----:B------:R-:W5:Y:S01]  /*0310*/  LDG.E R14, desc[UR14][R4.64+-0x4] ;  /* 0xfffffc0e040e7981 */ /* 0x000f62000c1e1900 */
[----:B--2---:R-:W-:-:S03]  /*0320*/  FFMA R17, R16, R17, R15 ;  /* 0x0000001110117223 */ /* 0x004fc6000000000f */
[----:B------:R-:W2:Y:S04]  /*0330*/  LDG.E R15, desc[UR14][R2.64] ;  /* 0x0000000e020f7981 */ /* 0x000ea8000c1e1900 */
[----:B------:R-:W2:Y:S01]  /*0340*/  LDG.E R16, desc[UR14][R4.64] ;  /* 0x0000000e04107981 */ /* 0x000ea2000c1e1900 */
[----:B---3--:R-:W-:-:S03]  /*0350*/  FFMA R25, R18, R25, R17 ;  /* 0x0000001912197223 */ /* 0x008fc60000000011 */
[----:B------:R-:W3:Y:S01]  /*0360*/  LDG.E R17, desc[UR14][R2.64+0x4] ;  /* 0x0000040e02117981 */ /* 0x000ee2000c1e1900 */
[----:B----4-:R-:W-:-:S03]  /*0370*/  FFMA R26, R20, R19, R25 ;  /* 0x00000013141a7223 */ /* 0x010fc60000000019 */
[----:B------:R-:W3:Y:S04]  /*0380*/  LDG.E R18, desc[UR14][R4.64+0x4] ;  /* 0x0000040e04127981 */ /* 0x000ee8000c1e1900 */
[----:B------:R-:W4:Y:S01]  /*0390*/  LDG.E R20, desc[UR14][R2.64+0x8] ;  /* 0x0000080e02147981 */ /* 0x000f22000c1e1900 */
[----:B-----5:R-:W-:-:S03]  /*03a0*/  FFMA R25, R21, R22, R26 ;  /* 0x0000001615197223 */ /* 0x020fc6000000001a */
[----:B------:R-:W4:Y:S04]  /*03b0*/  LDG.E R19, desc[UR14][R4.64+0x8] ;  /* 0x0000080e04137981 */ /* 0x000f28000c1e1900 */
[----:B------:R-:W5:Y:S01]  /*03c0*/  LDG.E R22, desc[UR14][R2.64+0xc] ;  /* 0x00000c0e02167981 */ /* 0x000f62000c1e1900 */
[----:B------:R-:W-:-:S03]  /*03d0*/  FFMA R25, R24, R23, R25 ;  /* 0x0000001718197223 */ /* 0x000fc60000000019 */
[----:B------:R-:W5:Y:S04]  /*03e0*/  LDG.E R21, desc[UR14][R4.64+0xc] ;  /* 0x00000c0e04157981 */ /* 0x000f68000c1e1900 */
[----:B------:R-:W5:Y:S01]  /*03f0*/  LDG.E R24, desc[UR14][R2.64+0x10] ;  /* 0x0000100e02187981 */ /* 0x000f62000c1e1900 */
[----:B------:R-:W-:-:S03]  /*0400*/  FFMA R25, R10, R9, R25 ;  /* 0x000000090a197223 */ /* 0x000fc60000000019 */
[----:B------:R-:W5:Y:S04]  /*0410*/  LDG.E R23, desc[UR14][R4.64+0x10] ;  /* 0x0000100e04177981 */ /* 0x000f68000c1e1900 */
[----:B------:R-:W5:Y:S01]  /*0420*/  LDG.E R10, desc[UR14][R2.64+0x14] ;  /* 0x0000140e020a7981 */ /* 0x000f62000c1e1900 */
[----:B------:R-:W-:-:S03]  /*0430*/  FFMA R27, R12, R11, R25 ;  /* 0x0000000b0c1b7223 */ /* 0x000fc60000000019 */
[----:B------:R-:W5:Y:S04]  /*0440*/  LDG.E R9, desc[UR14][R4.64+0x14] ;  /* 0x0000140e04097981 */ /* 0x000f68000c1e1900 */
[----:B------:R-:W5:Y:S04]  /*0450*/  LDG.E R11, desc[UR14][R2.64+0x18] ;  /* 0x0000180e020b7981 */ /* 0x000f68000c1e1900 */
[----:B------:R-:W5:Y:S04]  /*0460*/  LDG.E R12, desc[UR14][R4.64+0x18] ;  /* 0x0000180e040c7981 */ /* 0x000f68000c1e1900 */
[----:B------:R-:W5:Y:S04]  /*0470*/  LDG.E R25, desc[UR14][R4.64+0x1c] ;  /* 0x00001c0e04197981 */ /* 0x000f68000c1e1900 */
[----:B------:R0:W5:Y:S01]  /*0480*/  LDG.E R26, desc[UR14][R2.64+0x1c] ;  /* 0x00001c0e021a7981 */ /* 0x000162000c1e1900 */
[----:B------:R-:W-:Y:S01]  /*0490*/  FFMA R13, R14, R13, R27 ;  /* 0x0000000d0e0d7223 */ /* 0x000fe2000000001b */
[----:B------:R-:W-:-:S04]  /*04a0*/  UIADD3 UR8, UPT, UPT, UR8, 0x10, URZ ;  /* 0x0000001008087890 */ /* 0x000fc8000fffe0ff */
[----:B------:R-:W-:Y:S01]  /*04b0*/  UISETP.NE.AND UP1, UPT, UR8, URZ, UPT ;  /* 0x000000ff0800728c */ /* 0x000fe2000bf25270 */
[----:B0-----:R-:W-:Y:S02]  /*04c0*/  IADD3 R2, P0, PT, R2, 0x40, RZ ;  /* 0x0000004002027810 */ /* 0x001fe40007f1e0ff */
[----:B------:R-:W-:Y:S02]  /*04d0*/  IADD3 R6, PT, PT, R6, 0x10, RZ ;  /* 0x0000001006067810 */ /* 0x000fe40007ffe0ff */
[----:B------:R-:W-:Y:S01]  /*04e0*/  IADD3.X R3, PT, PT, RZ, R3, RZ, P0, !PT ;  /* 0x00000003ff037210 */ /* 0x000fe200007fe4ff */
[----:B--2---:R-:W-:-:S04]  /*04f0*/  FFMA R13, R16, R15, R13 ;  /* 0x0000000f100d7223 */ /* 0x004fc8000000000d */
[----:B---3--:R-:W-:-:S04]  /*0500*/  FFMA R18, R18, R17, R13 ;  /* 0x0000001112127223 */ /* 0x008fc8000000000d */
[----:B----4-:R-:W-:-:S04]  /*0510*/  FFMA R18, R19, R20, R18 ;  /* 0x0000001413127223 */ /* 0x010fc80000000012 */
[----:B-----5:R-:W-:-:S04]  /*0520*/  FFMA R18, R21, R22, R18 ;  /* 0x0000001615127223 */ /* 0x020fc80000000012 */
[----:B------:R-:W-:-:S04]  /*0530*/  FFMA R18, R23, R24, R18 ;  /* 0x0000001817127223 */ /* 0x000fc80000000012 */
[----:B------:R-:W-:-:S04]  /*0540*/  FFMA R9, R9, R10, R18 ;  /* 0x0000000a09097223 */ /* 0x000fc80000000012 */
[----:B------:R-:W-:-:S04]  /*0550*/  FFMA R12, R12, R11, R9 ;  /* 0x0000000b0c0c7223 */ /* 0x000fc80000000009 */
[----:B------:R-:W-:Y:S01]  /*0560*/  FFMA R15, R25, R26, R12 ;  /* 0x0000001a190f7223 */ /* 0x000fe2000000000c */
[----:B------:R-:W-:Y:S06]  /*0570*/  BRA.U UP1, `(.L_x_2) ;  /* 0xfffffffd011c7547 */ /* 0x000fec000b83ffff */
.L_x_1:
[----:B------:R-:W-:Y:S05]  /*0580*/  BRA.U !UP0, `(.L_x_0) ;  /* 0x0000000508307547 */ /* 0x000fea000b800000 */
[----:B------:R-:W-:Y:S02]  /*0590*/  UISETP.GE.U32.AND UP0, UPT, UR12, 0x8, UPT ;  /* 0x000000080c00788c */ /* 0x000fe4000bf06070 */
[----:B------:R-:W-:-:S04]  /*05a0*/  ULOP3.LUT UR5, UR16, 0x7, URZ, 0xc0, !UPT ;  /* 0x0000000710057892 */ /* 0x000fc8000f8ec0ff */
[----:B------:R-:W-:-:S03]  /*05b0*/  UISETP.NE.AND UP1, UPT, UR5, URZ, UPT ;  /* 0x000000ff0500728c */ /* 0x000fc6000bf25270 */
[----:B------:R-:W-:Y:S08]  /*05c0*/  BRA.U !UP0, `(.L_x_3) ;  /* 0x0000000108787547 */ /* 0x000ff0000b800000 */
[----:B------:R-:W1:Y:S01]  /*05d0*/  LDC.64 R2, c[0x0][0x380] ;  /* 0x0000e000ff027b82 */ /* 0x000e620000000a00 */
[----:B------:R-:W-:-:S07]  /*05e0*/  IADD3 R9, PT, PT, R7, R8, RZ ;  /* 0x0000000807097210 */ /* 0x000fce0007ffe0ff */
[----:B------:R-:W2:Y:S01]  /*05f0*/  LDC.64 R4, c[0x0][0x388] ;  /* 0x0000e200ff047b82 */ /* 0x000ea20000000a00 */
[----:B-1----:R-:W-:-:S05]  /*0600*/  IMAD.WIDE R2, R9, 0x4, R2 ;  /* 0x0000000409027825 */ /* 0x002fca00078e0202 */
[----:B0-----:R-:W3:Y:S01]  /*0610*/  LDG.E R10, desc[UR14][R2.64] ;  /* 0x0000000e020a7981 */ /* 0x001ee2000c1e1900 */
[----:B--2---:R-:W-:-:S03]  /*0620*/  IMAD.WIDE.U32 R4, R8, 0x4, R4 ;  /* 0x0000000408047825 */ /* 0x004fc600078e0004 */
[----:B------:R-:W2:Y:S04]  /*0630*/  LDG.E R13, desc[UR14][R2.64+0x4] ;  /* 0x0000040e020d7981 */ /* 0x000ea8000c1e1900 */
[----:B------:R-:W3:Y:S04]  /*0640*/  LDG.E R11, desc[UR14][R4.64] ;  /* 0x0000000e040b7981 */ /* 0x000ee8000c1e1900 */
[----:B------:R-:W2:Y:S04]  /*0650*/  LDG.E R12, desc[UR14][R4.64+0x4] ;  /* 0x0000040e040c7981 */ /* 0x000ea8000c1e1900 */
[----:B------:R-:W4:Y:S04]  /*0660*/  LDG.E R17, desc[UR14][R2.64+0x8] ;  /* 0x0000080e02117981 */ /* 0x000f28000c1e1900 */
        /* <DEDUP_REMOVED lines=11> */
[----:B------:R-:W-:Y:S01]  /*0720*/  IADD3 R8, PT, PT, R8, 0x8, RZ ;  /* 0x0000000808087810 */ /* 0x000fe20007ffe0ff */
[----:B---3--:R-:W-:-:S04]  /*0730*/  FFMA R10, R10, R11, R15 ;  /* 0x0000000b0a0a7223 */ /* 0x008fc8000000000f */
[----:B--2---:R-:W-:-:S04]  /*0740*/  FFMA R10, R13, R12, R10 ;  /* 0x0000000c0d0a7223 */ /* 0x004fc8000000000a */
[----:B----4-:R-:W-:-:S04]  /*0750*/  FFMA R10, R17, R14, R10 ;  /* 0x0000000e110a7223 */ /* 0x010fc8000000000a */
[----:B-----5:R-:W-:-:S04]  /*0760*/  FFMA R10, R19, R16, R10 ;  /* 0x00000010130a7223 */ /* 0x020fc8000000000a */
[----:B------:R-:W-:-:S04]  /*0770*/  FFMA R10, R21, R18, R10 ;  /* 0x00000012150a7223 */ /* 0x000fc8000000000a */
[----:B------:R-:W-:-:S04]  /*0780*/  FFMA R23, R23, R20, R10 ;  /* 0x0000001417177223 */ /* 0x000fc8000000000a */
[----:B------:R-:W-:-:S04]  /*0790*/  FFMA R6, R6, R9, R23 ;  /* 0x0000000906067223 */ /* 0x000fc80000000017 */
[----:B------:R-:W-:-:S07]  /*07a0*/  FFMA R15, R25, R22, R6 ;  /* 0x00000016190f7223 */ /* 0x000fce0000000006 */
.L_x_3:
        /* <DEDUP_REMOVED lines=17> */
[----:B------:R-:W5:Y:S01]  /*08c0*/  LDG.E R14, desc[UR14][R4.64+0xc] ;  /* 0x00000c0e040e7981 */ /* 0x000f62000c1e1900 */
[----:B------:R-:W-:Y:S01]  /*08d0*/  IADD3 R8, PT, PT, R8, 0x4, RZ ;  /* 0x0000000408087810 */ /* 0x000fe20007ffe0ff */
[----:B---3--:R-:W-:-:S04]  /*08e0*/  FFMA R6, R6, R9, R15 ;  /* 0x0000000906067223 */ /* 0x008fc8000000000f */
[----:B--2---:R-:W-:-:S04]  /*08f0*/  FFMA R6, R11, R10, R6 ;  /* 0x0000000a0b067223 */ /* 0x004fc80000000006 */
[----:B----4-:R-:W-:-:S04]  /*0900*/  FFMA R6, R13, R12, R6 ;  /* 0x0000000c0d067223 */ /* 0x010fc80000000006 */
[----:B-----5:R-:W-:-:S07]  /*0910*/  FFMA R15, R17, R14, R6 ;  /* 0x0000000e110f7223 */ /* 0x020fce0000000006 */
.L_x_4:
[----:B------:R-:W-:Y:S05]  /*0920*/  BRA.U !UP1, `(.L_x_0) ;  /* 0x0000000109487547 */ /* 0x000fea000b800000 */
[----:B------:R-:W1:Y:S01]  /*0930*/  LDC.64 R2, c[0x0][0x388] ;  /* 0x0000e200ff027b82 */ /* 0x000e620000000a00 */
[----:B------:R-:W-:Y:S01]  /*0940*/  IADD3 R7, PT, PT, R7, R8, RZ ;  /* 0x0000000807077210 */ /* 0x000fe20007ffe0ff */
[----:B------:R-:W-:-:S06]  /*0950*/  UIADD3 UR4, UPT, UPT, -UR4, URZ, URZ ;  /* 0x000000ff04047290 */ /* 0x000fcc000fffe1ff */
[----:B------:R-:W2:Y:S01]  /*0960*/  LDC.64 R10, c[0x0][0x380] ;  /* 0x0000e000ff0a7b82 */ /* 0x000ea20000000a00 */
[----:B-1----:R-:W-:-:S03]  /*0970*/  IMAD.WIDE.U32 R2, R8, 0x4, R2 ;  /* 0x0000000408027825 */ /* 0x002fc600078e0002 */
[----:B------:R-:W-:Y:S02]  /*0980*/  MOV R6, R2 ;  /* 0x0000000200067202 */ /* 0x000fe40000000f00 */
[----:B------:R-:W-:-:S07]  /*0990*/  MOV R5, R3 ;  /* 0x0000000300057202 */ /* 0x000fce0000000f00 */
.L_x_5:
[----:B--2---:R-:W-:Y:S01]  /*09a0*/  IMAD.WIDE R2, R7, 0x4, R10 ;  /* 0x0000000407027825 */ /* 0x004fe200078e020a */
[----:B------:R-:W-:-:S05]  /*09b0*/  MOV R4, R6 ;  /* 0x0000000600047202 */ /* 0x000fca0000000f00 */
[----:B0-----:R-:W2:Y:S04]  /*09c0*/  LDG.E R2, desc[UR14][R2.64] ;  /* 0x0000000e02027981 */ /* 0x001ea8000c1e1900 */
[----:B------:R0:W2:Y:S01]  /*09d0*/  LDG.E R4, desc[UR14][R4.64] ;  /* 0x0000000e04047981 */ /* 0x0000a2000c1e1900 */
[----:B------:R-:W-:Y:S01]  /*09e0*/  UIADD3 UR4, UPT, UPT, UR4, 0x1, URZ ;  /* 0x0000000104047890 */ /* 0x000fe2000fffe0ff */
[----:B------:R-:W-:Y:S02]  /*09f0*/  IADD3 R6, P0, PT, R6, 0x4, RZ ;  /* 0x0000000406067810 */ /* 0x000fe40007f1e0ff */
[----:B------:R-:W-:Y:S01]  /*0a00*/  IADD3 R7, PT, PT, R7, 0x1, RZ ;  /* 0x0000000107077810 */ /* 0x000fe20007ffe0ff */
[----:B------:R-:W-:Y:S01]  /*0a10*/  UISETP.NE.AND UP0, UPT, UR4, URZ, UPT ;  /* 0x000000ff0400728c */ /* 0x000fe2000bf05270 */
[----:B0-----:R-:W-:Y:S01]  /*0a20*/  IADD3.X R5, PT, PT, RZ, R5, RZ, P0, !PT ;  /* 0x00000005ff057210 */ /* 0x001fe200007fe4ff */
[----:B--2---:R-:W-:-:S07]  /*0a30*/  FFMA R15, R2, R4, R15 ;  /* 0x00000004020f7223 */ /* 0x004fce000000000f */
[----:B------:R-:W-:Y:S05]  /*0a40*/  BRA.U UP0, `(.L_x_5) ;  /* 0xfffffffd00d47547 */ /* 0x000fea000b83ffff */
.L_x_0:
[----:B------:R-:W1:Y:S02]  /*0a50*/  LDC.64 R2, c[0x0][0x390] ;  /* 0x0000e400ff027b82 */ /* 0x000e640000000a00 */
[----:B-1----:R-:W-:-:S05]  /*0a60*/  IMAD.WIDE R2, R0, 0x4, R2 ;  /* 0x0000000400027825 */ /* 0x002fca00078e0202 */
[----:B0-----:R-:W-:Y:S01]  /*0a70*/  STG.E desc[UR14][R2.64], R15 ;  /* 0x0000000f02007986 */ /* 0x001fe2000c10190e */
[----:B------:R-:W-:Y:S05]  /*0a80*/  EXIT ;  /* 0x000000000000794d */ /* 0x000fea0003800000 */
.L_x_6:
[----:B------:R-:W-:-:S00]  /*0a90*/  BRA `(.L_x_6) ;  /* 0xfffffffc00fc7947 */ /* 0x000fc0000383ffff */
[----:B------:R-:W-:-:S00]  /*0aa0*/  NOP ;  /* 0x0000000000007918 */ /* 0x000fc00000000000 */
        /* <DEDUP_REMOVED lines=13> */
.L_x_7:


//--------------------- .nv.shared.reserved.0     --------------------------
	.section	.nv.shared.reserved.0,"aw",@nobits
	.weak		__nv_reservedSMEM_offset_0_alias
	.size		__nv_reservedSMEM_offset_0_alias, 0, 64
	.other		__nv_reservedSMEM_offset_0_alias,@"STO_CUDA_RESERVED_SHARED STV_DEFAULT"
__nv_reservedSMEM_offset_0_alias:
	.zero		0
	.zero		64


//--------------------- .nv.constant0._Z9matVecMulPfS_S_i --------------------------
	.section	.nv.constant0._Z9matVecMulPfS_S_i,"a",@progbits
	.sectionflags	@""
	.align	4
.nv.constant0._Z9matVecMulPfS_S_i:
	.zero		924


//--------------------- SYMBOLS --------------------------

	.type		.nv.reservedSmem.offset0,@object
	.size		.nv.reservedSmem.offset0,0x4
